//
// Generated by NVIDIA NVVM Compiler
//
// Compiler Build ID: CL-36424714
// Cuda compilation tools, release 13.0, V13.0.88
// Based on NVVM 20.0.0
//

.version 9.0
.target sm_100
.address_size 64

	// .globl	_Z7kernel1PhS_ii

.visible .entry _Z7kernel1PhS_ii(
	.param .u64 .ptr .align 1 _Z7kernel1PhS_ii_param_0,
	.param .u64 .ptr .align 1 _Z7kernel1PhS_ii_param_1,
	.param .u32 _Z7kernel1PhS_ii_param_2,
	.param .u32 _Z7kernel1PhS_ii_param_3
)
{
	.reg .pred 	%p<2>;
	.reg .b16 	%rs<4>;
	.reg .b32 	%r<12>;
	.reg .b64 	%rd<9>;
	.reg .b64 	%fd<7>;

	ld.param.u64 	%rd1, [_Z7kernel1PhS_ii_param_0];
	ld.param.u64 	%rd2, [_Z7kernel1PhS_ii_param_1];
	ld.param.u32 	%r2, [_Z7kernel1PhS_ii_param_2];
	ld.param.u32 	%r3, [_Z7kernel1PhS_ii_param_3];
	mov.u32 	%r4, %tid.x;
	mov.u32 	%r5, %ctaid.x;
	mov.u32 	%r6, %ntid.x;
	mad.lo.s32 	%r7, %r5, %r6, %r4;
	mov.u32 	%r8, %ctaid.y;
	mad.lo.s32 	%r1, %r3, %r8, %r7;
	mul.lo.s32 	%r9, %r3, %r2;
	setp.ge.s32 	%p1, %r1, %r9;
	@%p1 bra 	$L__BB0_2;
	cvta.to.global.u64 	%rd3, %rd1;
	cvta.to.global.u64 	%rd4, %rd2;
	mul.lo.s32 	%r10, %r1, 3;
	cvt.s64.s32 	%rd5, %r10;
	add.s64 	%rd6, %rd3, %rd5;
	ld.global.u8 	%rs1, [%rd6];
	cvt.rn.f64.u16 	%fd1, %rs1;
	ld.global.u8 	%rs2, [%rd6+1];
	cvt.rn.f64.u16 	%fd2, %rs2;
	mul.f64 	%fd3, %fd2, 0d3FE2C8B439581062;
	fma.rn.f64 	%fd4, %fd1, 0d3FC26E978D4FDF3B, %fd3;
	ld.global.u8 	%rs3, [%rd6+2];
	cvt.rn.f64.u16 	%fd5, %rs3;
	fma.rn.f64 	%fd6, %fd5, 0d3FD322D0E5604189, %fd4;
	cvt.rzi.u32.f64 	%r11, %fd6;
	cvt.s64.s32 	%rd7, %r1;
	add.s64 	%rd8, %rd4, %rd7;
	st.global.u8 	[%rd8], %r11;
$L__BB0_2:
	ret;

}
	// .globl	_Z7kernel2PhS_ii
.visible .entry _Z7kernel2PhS_ii(
	.param .u64 .ptr .align 1 _Z7kernel2PhS_ii_param_0,
	.param .u64 .ptr .align 1 _Z7kernel2PhS_ii_param_1,
	.param .u32 _Z7kernel2PhS_ii_param_2,
	.param .u32 _Z7kernel2PhS_ii_param_3
)
{
	.reg .pred 	%p<2>;
	.reg .b16 	%rs<4>;
	.reg .b32 	%r<10>;
	.reg .b64 	%rd<9>;
	.reg .b64 	%fd<7>;

	ld.param.u64 	%rd1, [_Z7kernel2PhS_ii_param_0];
	ld.param.u64 	%rd2, [_Z7kernel2PhS_ii_param_1];
	ld.param.u32 	%r2, [_Z7kernel2PhS_ii_param_2];
	ld.param.u32 	%r3, [_Z7kernel2PhS_ii_param_3];
	mov.u32 	%r4, %tid.x;
	mov.u32 	%r5, %ctaid.x;
	mov.u32 	%r6, %ntid.x;
	mad.lo.s32 	%r1, %r5, %r6, %r4;
	mul.lo.s32 	%r7, %r3, %r2;
	setp.ge.s32 	%p1, %r1, %r7;
	@%p1 bra 	$L__BB1_2;
	cvta.to.global.u64 	%rd3, %rd1;
	cvta.to.global.u64 	%rd4, %rd2;
	mul.lo.s32 	%r8, %r1, 3;
	cvt.s64.s32 	%rd5, %r8;
	add.s64 	%rd6, %rd3, %rd5;
	ld.global.u8 	%rs1, [%rd6];
	cvt.rn.f64.u16 	%fd1, %rs1;
	ld.global.u8 	%rs2, [%rd6+1];
	cvt.rn.f64.u16 	%fd2, %rs2;
	mul.f64 	%fd3, %fd2, 0d3FE2C8B439581062;
	fma.rn.f64 	%fd4, %fd1, 0d3FC26E978D4FDF3B, %fd3;
	ld.global.u8 	%rs3, [%rd6+2];
	cvt.rn.f64.u16 	%fd5, %rs3;
	fma.rn.f64 	%fd6, %fd5, 0d3FD322D0E5604189, %fd4;
	cvt.rzi.u32.f64 	%r9, %fd6;
	cvt.s64.s32 	%rd7, %r1;
	add.s64 	%rd8, %rd4, %rd7;
	st.global.u8 	[%rd8], %r9;
$L__BB1_2:
	ret;

}


// ===== COMPILED SASS (sm_100) =====

	.target	sm_100

	.elftype	@"ET_EXEC"


//--------------------- .note.nv.tkinfo           --------------------------
	.section	.note.nv.tkinfo,"",@"SHT_NOTE"
	.sectionflags	@"SHF_NOTE_NV_TKINFO"
	.tkinfo
        /*0018*/ 	.word	0x00000002
        /*0030*/ 	.string	""
        /*0030*/ 	.string	"ptxas"
        /*0030*/ 	.string	"Cuda compilation tools, release 13.0, V13.0.88"
        /*0030*/ 	.string	"Build cuda_13.0.r13.0/compiler.36424714_0"
        /*0030*/ 	.string	"-arch sm_100 -m 64 "



//--------------------- .note.nv.cuinfo           --------------------------
	.section	.note.nv.cuinfo,"",@"SHT_NOTE"
	.sectionflags	@"SHF_NOTE_NV_CUINFO"
        /*0018*/ 	.short	0x0002
        /*001a*/ 	.short	0x0064
        /*001c*/ 	.short	0x0082
	.zero		2


//--------------------- .nv.info                  --------------------------
	.section	.nv.info,"",@"SHT_CUDA_INFO"
	.align	4


	//----- nvinfo : EIATTR_REGCOUNT
	.align		4
        /*0000*/ 	.byte	0x04, 0x2f
        /*0002*/ 	.short	(.L_1 - .L_0)
	.align		4
.L_0:
        /*0004*/ 	.word	index@(_Z7kernel1PhS_ii)
        /*0008*/ 	.word	0x0000000e


	//----- nvinfo : EIATTR_FRAME_SIZE
	.align		4
.L_1:
        /*000c*/ 	.byte	0x04, 0x11
        /*000e*/ 	.short	(.L_3 - .L_2)
	.align		4
.L_2:
        /*0010*/ 	.word	index@(_Z7kernel1PhS_ii)
        /*0014*/ 	.word	0x00000000


	//----- nvinfo : EIATTR_REGCOUNT
	.align		4
.L_3:
        /*0018*/ 	.byte	0x04, 0x2f
        /*001a*/ 	.short	(.L_5 - .L_4)
	.align		4
.L_4:
        /*001c*/ 	.word	index@(_Z7kernel2PhS_ii)
        /*0020*/ 	.word	0x0000000e


	//----- nvinfo : EIATTR_FRAME_SIZE
	.align		4
.L_5:
        /*0024*/ 	.byte	0x04, 0x11
        /*0026*/ 	.short	(.L_7 - .L_6)
	.align		4
.L_6:
        /*0028*/ 	.word	index@(_Z7kernel2PhS_ii)
        /*002c*/ 	.word	0x00000000


	//----- nvinfo : EIATTR_MIN_STACK_SIZE
	.align		4
.L_7:
        /*0030*/ 	.byte	0x04, 0x12
        /*0032*/ 	.short	(.L_9 - .L_8)
	.align		4
.L_8:
        /*0034*/ 	.word	index@(_Z7kernel2PhS_ii)
        /*0038*/ 	.word	0x00000000


	//----- nvinfo : EIATTR_MIN_STACK_SIZE
	.align		4
.L_9:
        /*003c*/ 	.byte	0x04, 0x12
        /*003e*/ 	.short	(.L_11 - .L_10)
	.align		4
.L_10:
        /*0040*/ 	.word	index@(_Z7kernel1PhS_ii)
        /*0044*/ 	.word	0x00000000
.L_11:


//--------------------- .nv.compat                --------------------------
	.section	.nv.compat,"",@"SHT_CUDA_COMPAT_INFO"
	.align	4
        /*0000*/ 	.byte	0x02, 0x09, 0x00, 0x00, 0x02, 0x02, 0x01, 0x00, 0x02, 0x05, 0x05, 0x00, 0x03, 0x07, 0x01, 0x01
        /*0010*/ 	.byte	0x02, 0x03, 0x00, 0x00, 0x02, 0x06, 0x01, 0x00, 0x04, 0x0b, 0x08, 0x00, 0x01, 0x00, 0x00, 0x00
        /*0020*/ 	.byte	0x00, 0x00, 0x00, 0x00


//--------------------- .nv.info._Z7kernel2PhS_ii --------------------------
	.section	.nv.info._Z7kernel2PhS_ii,"",@"SHT_CUDA_INFO"
	.sectionflags	@""
	.align	4


	//----- nvinfo : EIATTR_CUDA_API_VERSION
	.align		4
        /*0000*/ 	.byte	0x04, 0x37
        /*0002*/ 	.short	(.L_13 - .L_12)
.L_12:
        /*0004*/ 	.word	0x00000082


	//----- nvinfo : EIATTR_KPARAM_INFO
	.align		4
.L_13:
        /*0008*/ 	.byte	0x04, 0x17
        /*000a*/ 	.short	(.L_15 - .L_14)
.L_14:
        /*000c*/ 	.word	0x00000000
        /*0010*/ 	.short	0x0003
        /*0012*/ 	.short	0x0014
        /*0014*/ 	.byte	0x00, 0xf0, 0x11, 0x00


	//----- nvinfo : EIATTR_KPARAM_INFO
	.align		4
.L_15:
        /*0018*/ 	.byte	0x04, 0x17
        /*001a*/ 	.short	(.L_17 - .L_16)
.L_16:
        /*001c*/ 	.word	0x00000000
        /*0020*/ 	.short	0x0002
        /*0022*/ 	.short	0x0010
        /*0024*/ 	.byte	0x00, 0xf0, 0x11, 0x00


	//----- nvinfo : EIATTR_KPARAM_INFO
	.align		4
.L_17:
        /*0028*/ 	.byte	0x04, 0x17
        /*002a*/ 	.short	(.L_19 - .L_18)
.L_18:
        /*002c*/ 	.word	0x00000000
        /*0030*/ 	.short	0x0001
        /*0032*/ 	.short	0x0008
        /*0034*/ 	.byte	0x00, 0xf5, 0x21, 0x00


	//----- nvinfo : EIATTR_KPARAM_INFO
	.align		4
.L_19:
        /*0038*/ 	.byte	0x04, 0x17
        /*003a*/ 	.short	(.L_21 - .L_20)
.L_20:
        /*003c*/ 	.word	0x00000000
        /*0040*/ 	.short	0x0000
        /*0042*/ 	.short	0x0000
        /*0044*/ 	.byte	0x00, 0xf5, 0x21, 0x00


	//----- nvinfo : EIATTR_SPARSE_MMA_MASK
	.align		4
.L_21:
        /*0048*/ 	.byte	0x03, 0x50
        /*004a*/ 	.short	0x0000


	//----- nvinfo : EIATTR_MAXREG_COUNT
	.align		4
        /*004c*/ 	.byte	0x03, 0x1b
        /*004e*/ 	.short	0x00ff


	//----- nvinfo : EIATTR_MERCURY_ISA_VERSION
	.align		4
        /*0050*/ 	.byte	0x03, 0x5f
        /*0052*/ 	.short	0x0101


	//----- nvinfo : EIATTR_VRC_CTA_INIT_COUNT
	.align		4
        /*0054*/ 	.byte	0x02, 0x4a
	.zero		1
	.zero		1


	//----- nvinfo : EIATTR_EXIT_INSTR_OFFSETS
	.align		4
        /*0058*/ 	.byte	0x04, 0x1c
        /*005a*/ 	.short	(.L_23 - .L_22)


	//   ....[0]....
.L_22:
        /*005c*/ 	.word	0x00000080


	//   ....[1]....
        /*0060*/ 	.word	0x00000210


	//----- nvinfo : EIATTR_CBANK_PARAM_SIZE
	.align		4
.L_23:
        /*0064*/ 	.byte	0x03, 0x19
        /*0066*/ 	.short	0x0018


	//----- nvinfo : EIATTR_PARAM_CBANK
	.align		4
        /*0068*/ 	.byte	0x04, 0x0a
        /*006a*/ 	.short	(.L_25 - .L_24)
	.align		4
.L_24:
        /*006c*/ 	.word	index@(.nv.constant0._Z7kernel2PhS_ii)
        /*0070*/ 	.short	0x0380
        /*0072*/ 	.short	0x0018


	//----- nvinfo : EIATTR_SW_WAR
	.align		4
.L_25:
        /*0074*/ 	.byte	0x04, 0x36
        /*0076*/ 	.short	(.L_27 - .L_26)
.L_26:
        /*0078*/ 	.word	0x00000008
.L_27:


//--------------------- .nv.info._Z7kernel1PhS_ii --------------------------
	.section	.nv.info._Z7kernel1PhS_ii,"",@"SHT_CUDA_INFO"
	.sectionflags	@""
	.align	4


	//----- nvinfo : EIATTR_CUDA_API_VERSION
	.align		4
        /*0000*/ 	.byte	0x04, 0x37
        /*0002*/ 	.short	(.L_29 - .L_28)
.L_28:
        /*0004*/ 	.word	0x00000082


	//----- nvinfo : EIATTR_KPARAM_INFO
	.align		4
.L_29:
        /*0008*/ 	.byte	0x04, 0x17
        /*000a*/ 	.short	(.L_31 - .L_30)
.L_30:
        /*000c*/ 	.word	0x00000000
        /*0010*/ 	.short	0x0003
        /*0012*/ 	.short	0x0014
        /*0014*/ 	.byte	0x00, 0xf0, 0x11, 0x00


	//----- nvinfo : EIATTR_KPARAM_INFO
	.align		4
.L_31:
        /*0018*/ 	.byte	0x04, 0x17
        /*001a*/ 	.short	(.L_33 - .L_32)
.L_32:
        /*001c*/ 	.word	0x00000000
        /*0020*/ 	.short	0x0002
        /*0022*/ 	.short	0x0010
        /*0024*/ 	.byte	0x00, 0xf0, 0x11, 0x00


	//----- nvinfo : EIATTR_KPARAM_INFO
	.align		4
.L_33:
        /*0028*/ 	.byte	0x04, 0x17
        /*002a*/ 	.short	(.L_35 - .L_34)
.L_34:
        /*002c*/ 	.word	0x00000000
        /*0030*/ 	.short	0x0001
        /*0032*/ 	.short	0x0008
        /*0034*/ 	.byte	0x00, 0xf5, 0x21, 0x00


	//----- nvinfo : EIATTR_KPARAM_INFO
	.align		4
.L_35:
        /*0038*/ 	.byte	0x04, 0x17
        /*003a*/ 	.short	(.L_37 - .L_36)
.L_36:
        /*003c*/ 	.word	0x00000000
        /*0040*/ 	.short	0x0000
        /*0042*/ 	.short	0x0000
        /*0044*/ 	.byte	0x00, 0xf5, 0x21, 0x00


	//----- nvinfo : EIATTR_SPARSE_MMA_MASK
	.align		4
.L_37:
        /*0048*/ 	.byte	0x03, 0x50
        /*004a*/ 	.short	0x0000


	//----- nvinfo : EIATTR_MAXREG_COUNT
	.align		4
        /*004c*/ 	.byte	0x03, 0x1b
        /*004e*/ 	.short	0x00ff


	//----- nvinfo : EIATTR_MERCURY_ISA_VERSION
	.align		4
        /*0050*/ 	.byte	0x03, 0x5f
        /*0052*/ 	.short	0x0101


	//----- nvinfo : EIATTR_VRC_CTA_INIT_COUNT
	.align		4
        /*0054*/ 	.byte	0x02, 0x4a
	.zero		1
	.zero		1


	//----- nvinfo : EIATTR_EXIT_INSTR_OFFSETS
	.align		4
        /*0058*/ 	.byte	0x04, 0x1c
        /*005a*/ 	.short	(.L_39 - .L_38)


	//   ....[0]....
.L_38:
        /*005c*/ 	.word	0x000000a0


	//   ....[1]....
        /*0060*/ 	.word	0x00000230


	//----- nvinfo : EIATTR_CBANK_PARAM_SIZE
	.align		4
.L_39:
        /*0064*/ 	.byte	0x03, 0x19
        /*0066*/ 	.short	0x0018


	//----- nvinfo : EIATTR_PARAM_CBANK
	.align		4
        /*0068*/ 	.byte	0x04, 0x0a
        /*006a*/ 	.short	(.L_41 - .L_40)
	.align		4
.L_40:
        /*006c*/ 	.word	index@(.nv.constant0._Z7kernel1PhS_ii)
        /*0070*/ 	.short	0x0380
        /*0072*/ 	.short	0x0018


	//----- nvinfo : EIATTR_SW_WAR
	.align		4
.L_41:
        /*0074*/ 	.byte	0x04, 0x36
        /*0076*/ 	.short	(.L_43 - .L_42)
.L_42:
        /*0078*/ 	.word	0x00000008
.L_43:


//--------------------- .nv.callgraph             --------------------------
	.section	.nv.callgraph,"",@"SHT_CUDA_CALLGRAPH"
	.align	4
	.sectionentsize	8
	.align		4
        /*0000*/ 	.word	0x00000000
	.align		4
        /*0004*/ 	.word	0xffffffff
	.align		4
        /*0008*/ 	.word	0x00000000
	.align		4
        /*000c*/ 	.word	0xfffffffe
	.align		4
        /*0010*/ 	.word	0x00000000
	.align		4
        /*0014*/ 	.word	0xfffffffd
	.align		4
        /*0018*/ 	.word	0x00000000
	.align		4
        /*001c*/ 	.word	0xfffffffc


//--------------------- .text._Z7kernel2PhS_ii    --------------------------
	.section	.text._Z7kernel2PhS_ii,"ax",@progbits
	.align	128
        .global         _Z7kernel2PhS_ii
        .type           _Z7kernel2PhS_ii,@function
        .size           _Z7kernel2PhS_ii,(.L_x_2 - _Z7kernel2PhS_ii)
        .other          _Z7kernel2PhS_ii,@"STO_CUDA_ENTRY STV_DEFAULT"
_Z7kernel2PhS_ii:
.text._Z7kernel2PhS_ii:
[----:B------:R-:W-:Y:S01]  /*0000*/  LDC R1, c[0x0][0x37c] ;  /* 0x0000df00ff017b82 */ /* 0x000fe20000000800 */
[----:B------:R-:W0:Y:S07]  /*0010*/  S2R R0, SR_TID.X ;  /* 0x0000000000007919 */ /* 0x000e2e0000002100 */
[----:B------:R-:W0:Y:S01]  /*0020*/  S2UR UR6, SR_CTAID.X ;  /* 0x00000000000679c3 */ /* 0x000e220000002500 */
[----:B------:R-:W1:Y:S07]  /*0030*/  LDCU.64 UR4, c[0x0][0x390] ;  /* 0x00007200ff0477ac */ /* 0x000e6e0008000a00 */
[----:B------:R-:W0:Y:S01]  /*0040*/  LDC R3, c[0x0][0x360] ;  /* 0x0000d800ff037b82 */ /* 0x000e220000000800 */
[----:B-1----:R-:W-:Y:S01]  /*0050*/  UIMAD UR4, UR5, UR4, URZ ;  /* 0x00000004050472a4 */ /* 0x002fe2000f8e02ff */
[----:B0-----:R-:W-:-:S05]  /*0060*/  IMAD R0, R3, UR6, R0 ;  /* 0x0000000603007c24 */ /* 0x001fca000f8e0200 */
[----:B------:R-:W-:-:S13]  /*0070*/  ISETP.GE.AND P0, PT, R0, UR4, PT ;  /* 0x0000000400007c0c */ /* 0x000fda000bf06270 */
[----:B------:R-:W-:Y:S05]  /*0080*/  @P0 EXIT ;  /* 0x000000000000094d */ /* 0x000fea0003800000 */
[----:B------:R-:W0:Y:S01]  /*0090*/  LDCU.128 UR8, c[0x0][0x380] ;  /* 0x00007000ff0877ac */ /* 0x000e220008000c00 */
[----:B------:R-:W-:Y:S01]  /*00a0*/  IMAD R3, R0, 0x3, RZ ;  /* 0x0000000300037824 */ /* 0x000fe200078e02ff */
[----:B------:R-:W1:Y:S04]  /*00b0*/  LDCU.64 UR4, c[0x0][0x358] ;  /* 0x00006b00ff0477ac */ /* 0x000e680008000a00 */
[----:B0-----:R-:W-:-:S04]  /*00c0*/  IADD3 R2, P0, PT, R3, UR8, RZ ;  /* 0x0000000803027c10 */ /* 0x001fc8000ff1e0ff */
[----:B------:R-:W-:-:S05]  /*00d0*/  LEA.HI.X.SX32 R3, R3, UR9, 0x1, P0 ;  /* 0x0000000903037c11 */ /* 0x000fca00080f0eff */
[----:B-1----:R-:W2:Y:S04]  /*00e0*/  LDG.E.U8 R11, desc[UR4][R2.64+0x1] ;  /* 0x00000104020b7981 */ /* 0x002ea8000c1e1100 */
[----:B------:R-:W3:Y:S04]  /*00f0*/  LDG.E.U8 R10, desc[UR4][R2.64] ;  /* 0x00000004020a7981 */ /* 0x000ee8000c1e1100 */
[----:B------:R0:W4:Y:S01]  /*0100*/  LDG.E.U8 R8, desc[UR4][R2.64+0x2] ;  /* 0x0000020402087981 */ /* 0x000122000c1e1100 */
[----:B------:R-:W-:Y:S01]  /*0110*/  UMOV UR6, 0x39581062 ;  /* 0x3958106200067882 */ /* 0x000fe20000000000 */
[----:B------:R-:W-:Y:S01]  /*0120*/  UMOV UR7, 0x3fe2c8b4 ;  /* 0x3fe2c8b400077882 */ /* 0x000fe20000000000 */
[----:B0-----:R-:W-:-:S04]  /*0130*/  IADD3 R2, P0, PT, R0, UR10, RZ ;  /* 0x0000000a00027c10 */ /* 0x001fc8000ff1e0ff */
[----:B------:R-:W-:Y:S01]  /*0140*/  LEA.HI.X.SX32 R3, R0, UR11, 0x1, P0 ;  /* 0x0000000b00037c11 */ /* 0x000fe200080f0eff */
[----:B--2---:R-:W0:Y:S08]  /*0150*/  I2F.F64.U16 R6, R11 ;  /* 0x0000000b00067312 */ /* 0x004e300000101800 */
[----:B---3--:R-:W1:Y:S01]  /*0160*/  I2F.F64.U16 R4, R10 ;  /* 0x0000000a00047312 */ /* 0x008e620000101800 */
[----:B0-----:R-:W-:-:S07]  /*0170*/  DMUL R6, R6, UR6 ;  /* 0x0000000606067c28 */ /* 0x001fce0008000000 */
[----:B----4-:R-:W0:Y:S01]  /*0180*/  I2F.F64.U16 R8, R8 ;  /* 0x0000000800087312 */ /* 0x010e220000101800 */
[----:B------:R-:W-:Y:S01]  /*0190*/  UMOV UR6, 0x8d4fdf3b ;  /* 0x8d4fdf3b00067882 */ /* 0x000fe20000000000 */
[----:B------:R-:W-:Y:S02]  /*01a0*/  UMOV UR7, 0x3fc26e97 ;  /* 0x3fc26e9700077882 */ /* 0x000fe40000000000 */
[----:B-1----:R-:W-:Y:S01]  /*01b0*/  DFMA R4, R4, UR6, R6 ;  /* 0x0000000604047c2b */ /* 0x002fe20008000006 */
[----:B------:R-:W-:Y:S01]  /*01c0*/  UMOV UR6, 0xe5604189 ;  /* 0xe560418900067882 */ /* 0x000fe20000000000 */
[----:B------:R-:W-:-:S06]  /*01d0*/  UMOV UR7, 0x3fd322d0 ;  /* 0x3fd322d000077882 */ /* 0x000fcc0000000000 */
[----:B0-----:R-:W-:-:S10]  /*01e0*/  DFMA R4, R8, UR6, R4 ;  /* 0x0000000608047c2b */ /* 0x001fd40008000004 */
[----:B------:R-:W0:Y:S02]  /*01f0*/  F2I.U32.F64.TRUNC R5, R4 ;  /* 0x0000000400057311 */ /* 0x000e24000030d000 */
[----:B0-----:R-:W-:Y:S01]  /*0200*/  STG.E.U8 desc[UR4][R2.64], R5 ;  /* 0x0000000502007986 */ /* 0x001fe2000c101104 */
[----:B------:R-:W-:Y:S05]  /*0210*/  EXIT ;  /* 0x000000000000794d */ /* 0x000fea0003800000 */
.L_x_0:
[----:B------:R-:W-:-:S00]  /*0220*/  BRA `(.L_x_0) ;  /* 0xfffffffc00fc7947 */ /* 0x000fc0000383ffff */
[----:B------:R-:W-:-:S00]  /*0230*/  NOP ;  /* 0x0000000000007918 */ /* 0x000fc00000000000 */
        /* <DEDUP_REMOVED lines=12> */
.L_x_2:


//--------------------- .text._Z7kernel1PhS_ii    --------------------------
	.section	.text._Z7kernel1PhS_ii,"ax",@progbits
	.align	128
        .global         _Z7kernel1PhS_ii
        .type           _Z7kernel1PhS_ii,@function
        .size           _Z7kernel1PhS_ii,(.L_x_3 - _Z7kernel1PhS_ii)
        .other          _Z7kernel1PhS_ii,@"STO_CUDA_ENTRY STV_DEFAULT"
_Z7kernel1PhS_ii:
.text._Z7kernel1PhS_ii:
[----:B------:R-:W-:Y:S01]  /*0000*/  LDC R1, c[0x0][0x37c] ;  /* 0x0000df00ff017b82 */ /* 0x000fe20000000800 */
[----:B------:R-:W0:Y:S07]  /*0010*/  S2R R0, SR_TID.X ;  /* 0x0000000000007919 */ /* 0x000e2e0000002100 */
[----:B------:R-:W0:Y:S08]  /*0020*/  S2UR UR4, SR_CTAID.X ;  /* 0x00000000000479c3 */ /* 0x000e300000002500 */
[----:B------:R-:W0:Y:S08]  /*0030*/  LDC R3, c[0x0][0x360] ;  /* 0x0000d800ff037b82 */ /* 0x000e300000000800 */
[----:B------:R-:W1:Y:S08]  /*0040*/  LDC.64 R4, c[0x0][0x390] ;  /* 0x0000e400ff047b82 */ /* 0x000e700000000a00 */
[----:B------:R-:W2:Y:S01]  /*0050*/  S2UR UR5, SR_CTAID.Y ;  /* 0x00000000000579c3 */ /* 0x000ea20000002600 */
[----:B0-----:R-:W-:-:S02]  /*0060*/  IMAD R0, R3, UR4, R0 ;  /* 0x0000000403007c24 */ /* 0x001fc4000f8e0200 */
[C---:B-1----:R-:W-:Y:S02]  /*0070*/  IMAD R3, R5.reuse, R4, RZ ;  /* 0x0000000405037224 */ /* 0x042fe400078e02ff */
[----:B--2---:R-:W-:-:S05]  /*0080*/  IMAD R0, R5, UR5, R0 ;  /* 0x0000000505007c24 */ /* 0x004fca000f8e0200 */
[----:B------:R-:W-:-:S13]  /*0090*/  ISETP.GE.AND P0, PT, R0, R3, PT ;  /* 0x000000030000720c */ /* 0x000fda0003f06270 */
        /* <DEDUP_REMOVED lines=26> */
.L_x_1:
        /* <DEDUP_REMOVED lines=12> */
.L_x_3:


//--------------------- .nv.shared.reserved.0     --------------------------
	.section	.nv.shared.reserved.0,"aw",@nobits
	.weak		__nv_reservedSMEM_offset_0_alias
	.size		__nv_reservedSMEM_offset_0_alias, 0, 64
	.other		__nv_reservedSMEM_offset_0_alias,@"STO_CUDA_RESERVED_SHARED STV_DEFAULT"
__nv_reservedSMEM_offset_0_alias:
	.zero		0
	.zero		64


//--------------------- .nv.constant0._Z7kernel2PhS_ii --------------------------
	.section	.nv.constant0._Z7kernel2PhS_ii,"a",@progbits
	.sectionflags	@""
	.align	4
.nv.constant0._Z7kernel2PhS_ii:
	.zero		920


//--------------------- .nv.constant0._Z7kernel1PhS_ii --------------------------
	.section	.nv.constant0._Z7kernel1PhS_ii,"a",@progbits
	.sectionflags	@""
	.align	4
.nv.constant0._Z7kernel1PhS_ii:
	.zero		920


//--------------------- SYMBOLS --------------------------

	.type		.nv.reservedSmem.offset0,@object
	.size		.nv.reservedSmem.offset0,0x4
